	.headerflags	@"EF_CUDA_TEXMODE_UNIFIED EF_CUDA_64BIT_ADDRESS EF_CUDA_SM86 EF_CUDA_VIRTUAL_SM(EF_CUDA_SM86)"
	.elftype	@"ET_EXEC"


//--------------------- .nv.info                  --------------------------
	.section	.nv.info,"",@"SHT_CUDA_INFO"
	.align	4


	//----- nvinfo : EIATTR_REGCOUNT
	.align		4
        /*0000*/ 	.byte	0x04, 0x2f
        /*0002*/ 	.short	(.L_1 - .L_0)
	.align		4
.L_0:
        /*0004*/ 	.word	index@(triton_poi_fused_add_mul_5)
        /*0008*/ 	.word	0x00000012


	//----- nvinfo : EIATTR_MIN_STACK_SIZE
	.align		4
.L_1:
        /*000c*/ 	.byte	0x04, 0x12
        /*000e*/ 	.short	(.L_3 - .L_2)
	.align		4
.L_2:
        /*0010*/ 	.word	index@(triton_poi_fused_add_mul_5)
        /*0014*/ 	.word	0x00000000


	//----- nvinfo : EIATTR_FRAME_SIZE
	.align		4
.L_3:
        /*0018*/ 	.byte	0x04, 0x11
        /*001a*/ 	.short	(.L_5 - .L_4)
	.align		4
.L_4:
        /*001c*/ 	.word	index@(triton_poi_fused_add_mul_5)
        /*0020*/ 	.word	0x00000000


	//----- nvinfo : EIATTR_MIN_STACK_SIZE
	.align		4
.L_5:
        /*0024*/ 	.byte	0x04, 0x12
        /*0026*/ 	.short	(.L_7 - .L_6)
	.align		4
.L_6:
        /*0028*/ 	.word	index@(triton_poi_fused_add_mul_5)
        /*002c*/ 	.word	0x00000000
.L_7:


//--------------------- .nv.info.triton_poi_fused_add_mul_5 --------------------------
	.section	.nv.info.triton_poi_fused_add_mul_5,"",@"SHT_CUDA_INFO"
	.sectionflags	@""
	.align	4


	//----- nvinfo : EIATTR_CUDA_API_VERSION
	.align		4
        /*0000*/ 	.byte	0x04, 0x37
        /*0002*/ 	.short	(.L_9 - .L_8)
.L_8:
        /*0004*/ 	.word	0x0000007c


	//----- nvinfo : EIATTR_SW2861232_WAR
	.align		4
.L_9:
        /*0008*/ 	.byte	0x01, 0x35
	.zero		2


	//----- nvinfo : EIATTR_PARAM_CBANK
	.align		4
        /*000c*/ 	.byte	0x04, 0x0a
        /*000e*/ 	.short	(.L_11 - .L_10)
	.align		4
.L_10:
        /*0010*/ 	.word	index@(.nv.constant0.triton_poi_fused_add_mul_5)
        /*0014*/ 	.short	0x0160
        /*0016*/ 	.short	0x0030


	//----- nvinfo : EIATTR_CBANK_PARAM_SIZE
	.align		4
.L_11:
        /*0018*/ 	.byte	0x03, 0x19
        /*001a*/ 	.short	0x0030


	//----- nvinfo : EIATTR_KPARAM_INFO
	.align		4
        /*001c*/ 	.byte	0x04, 0x17
        /*001e*/ 	.short	(.L_13 - .L_12)
.L_12:
        /*0020*/ 	.word	0x00000000
        /*0024*/ 	.short	0x0005
        /*0026*/ 	.short	0x0028
        /*0028*/ 	.byte	0x00, 0xf4, 0x21, 0x00


	//----- nvinfo : EIATTR_KPARAM_INFO
	.align		4
.L_13:
        /*002c*/ 	.byte	0x04, 0x17
        /*002e*/ 	.short	(.L_15 - .L_14)
.L_14:
        /*0030*/ 	.word	0x00000000
        /*0034*/ 	.short	0x0004
        /*0036*/ 	.short	0x0020
        /*0038*/ 	.byte	0x00, 0xf0, 0x11, 0x00


	//----- nvinfo : EIATTR_KPARAM_INFO
	.align		4
.L_15:
        /*003c*/ 	.byte	0x04, 0x17
        /*003e*/ 	.short	(.L_17 - .L_16)
.L_16:
        /*0040*/ 	.word	0x00000000
        /*0044*/ 	.short	0x0003
        /*0046*/ 	.short	0x0018
        /*0048*/ 	.byte	0x00, 0xf4, 0x21, 0x00


	//----- nvinfo : EIATTR_KPARAM_INFO
	.align		4
.L_17:
        /*004c*/ 	.byte	0x04, 0x17
        /*004e*/ 	.short	(.L_19 - .L_18)
.L_18:
        /*0050*/ 	.word	0x00000000
        /*0054*/ 	.short	0x0002
        /*0056*/ 	.short	0x0010
        /*0058*/ 	.byte	0x00, 0xf4, 0x21, 0x00


	//----- nvinfo : EIATTR_KPARAM_INFO
	.align		4
.L_19:
        /*005c*/ 	.byte	0x04, 0x17
        /*005e*/ 	.short	(.L_21 - .L_20)
.L_20:
        /*0060*/ 	.word	0x00000000
        /*0064*/ 	.short	0x0001
        /*0066*/ 	.short	0x0008
        /*0068*/ 	.byte	0x00, 0xf4, 0x21, 0x00


	//----- nvinfo : EIATTR_KPARAM_INFO
	.align		4
.L_21:
        /*006c*/ 	.byte	0x04, 0x17
        /*006e*/ 	.short	(.L_23 - .L_22)
.L_22:
        /*0070*/ 	.word	0x00000000
        /*0074*/ 	.short	0x0000
        /*0076*/ 	.short	0x0000
        /*0078*/ 	.byte	0x00, 0xf4, 0x21, 0x00


	//----- nvinfo : EIATTR_MAXREG_COUNT
	.align		4
.L_23:
        /*007c*/ 	.byte	0x03, 0x1b
        /*007e*/ 	.short	0x00ff


	//----- nvinfo : EIATTR_EXIT_INSTR_OFFSETS
	.align		4
        /*0080*/ 	.byte	0x04, 0x1c
        /*0082*/ 	.short	(.L_25 - .L_24)


	//   ....[0]....
.L_24:
        /*0084*/ 	.word	0x00000220


	//----- nvinfo : EIATTR_REQNTID
	.align		4
.L_25:
        /*0088*/ 	.byte	0x04, 0x10
        /*008a*/ 	.short	(.L_27 - .L_26)
.L_26:
        /*008c*/ 	.word	0x00000100
        /*0090*/ 	.word	0x00000001
        /*0094*/ 	.word	0x00000001
.L_27:


//--------------------- .nv.callgraph             --------------------------
	.section	.nv.callgraph,"",@"SHT_CUDA_CALLGRAPH"
	.align	4
	.sectionentsize	8
	.align		4
        /*0000*/ 	.word	0x00000000
	.align		4
        /*0004*/ 	.word	0xffffffff
	.align		4
        /*0008*/ 	.word	0x00000000
	.align		4
        /*000c*/ 	.word	0xfffffffe
	.align		4
        /*0010*/ 	.word	0x00000000
	.align		4
        /*0014*/ 	.word	0xfffffffd
	.align		4
        /*0018*/ 	.word	0x00000000
	.align		4
        /*001c*/ 	.word	0xfffffffc


//--------------------- .nv.rel.action            --------------------------
	.section	.nv.rel.action,"",@"SHT_CUDA_RELOCINFO"
	.align	8
	.sectionentsize	8
        /*0000*/ 	.byte	0x73, 0x00, 0x00, 0x00, 0x00, 0x00, 0x00, 0x00, 0x00, 0x00, 0x00, 0x11, 0x25, 0x00, 0x05, 0x36


//--------------------- .nv.constant0.triton_poi_fused_add_mul_5 --------------------------
	.section	.nv.constant0.triton_poi_fused_add_mul_5,"a",@progbits
	.sectionflags	@""
	.align	4
.nv.constant0.triton_poi_fused_add_mul_5:
	.zero		400


//--------------------- .text.triton_poi_fused_add_mul_5 --------------------------
	.section	.text.triton_poi_fused_add_mul_5,"ax",@progbits
	.sectioninfo	@"SHI_REGISTERS=18"
	.align	128
        .global         triton_poi_fused_add_mul_5
        .type           triton_poi_fused_add_mul_5,@function
        .size           triton_poi_fused_add_mul_5,(.L_x_1 - triton_poi_fused_add_mul_5)
        .other          triton_poi_fused_add_mul_5,@"STO_CUDA_ENTRY STV_DEFAULT"
triton_poi_fused_add_mul_5:
.text.triton_poi_fused_add_mul_5:
[----:B------:R-:W-:Y:S02]  /*0000*/  MOV R1, c[0x0][0x28] ;  /* 0x00000a0000017a02 */ /* 0x000fe40000000f00 */
[----:B------:R-:W0:Y:S01]  /*0010*/  S2R R0, SR_TID.X ;  /* 0x0000000000007919 */ /* 0x000e220000002100 */
[----:B------:R-:W-:Y:S01]  /*0020*/  IMAD.MOV.U32 R15, RZ, RZ, 0x2 ;  /* 0x00000002ff0f7424 */ /* 0x000fe200078e00ff */
[----:B------:R-:W-:Y:S02]  /*0030*/  ULDC.64 UR4, c[0x0][0x118] ;  /* 0x0000460000047ab9 */ /* 0x000fe40000000a00 */
[----:B------:R-:W1:Y:S01]  /*0040*/  S2R R3, SR_CTAID.X ;  /* 0x0000000000037919 */ /* 0x000e620000002500 */
[----:B0-----:R-:W-:-:S05]  /*0050*/  IMAD.SHL.U32 R0, R0, 0x2, RZ ;  /* 0x0000000200007824 */ /* 0x001fca00078e00ff */
[----:B------:R-:W-:-:S04]  /*0060*/  LOP3.LUT R0, R0, 0x1fe, RZ, 0xc0, !PT ;  /* 0x000001fe00007812 */ /* 0x000fc800078ec0ff */
[----:B-1----:R-:W-:-:S05]  /*0070*/  LEA R0, R3, R0, 0x9 ;  /* 0x0000000003007211 */ /* 0x002fca00078e48ff */
[----:B------:R-:W-:-:S04]  /*0080*/  IMAD.HI R2, R0, 0x38e38e39, RZ ;  /* 0x38e38e3900027827 */ /* 0x000fc800078e02ff */
[----:B------:R-:W-:Y:S01]  /*0090*/  IMAD.WIDE R6, R0, R15, c[0x0][0x170] ;  /* 0x00005c0000067625 */ /* 0x000fe200078e020f */
[----:B------:R-:W-:-:S04]  /*00a0*/  SHF.R.U32.HI R3, RZ, 0x1f, R2 ;  /* 0x0000001fff037819 */ /* 0x000fc80000011602 */
[CC--:B------:R-:W-:Y:S01]  /*00b0*/  LEA.HI.SX32 R5, R2.reuse, R3.reuse, 0x18 ;  /* 0x0000000302057211 */ /* 0x0c0fe200078fc2ff */
[----:B------:R-:W2:Y:S01]  /*00c0*/  LDG.E R6, [R6.64] ;  /* 0x0000000406067981 */ /* 0x000ea2000c1e1900 */
[----:B------:R-:W-:Y:S01]  /*00d0*/  LEA.HI.SX32 R4, R2, R3, 0x10 ;  /* 0x0000000302047211 */ /* 0x000fe200078f82ff */
[----:B------:R-:W-:-:S04]  /*00e0*/  IMAD.WIDE R2, R0, R15, c[0x0][0x160] ;  /* 0x0000580000027625 */ /* 0x000fc800078e020f */
[----:B------:R-:W-:Y:S02]  /*00f0*/  IMAD R5, R5, -0x480, R0 ;  /* 0xfffffb8005057824 */ /* 0x000fe400078e0200 */
[----:B------:R-:W3:Y:S02]  /*0100*/  LDG.E R2, [R2.64] ;  /* 0x0000000402027981 */ /* 0x000ee4000c1e1900 */
[----:B------:R-:W-:-:S04]  /*0110*/  IMAD R4, R4, 0x1b00, R5 ;  /* 0x00001b0004047824 */ /* 0x000fc800078e0205 */
[----:B------:R-:W-:-:S06]  /*0120*/  IMAD.WIDE R4, R4, R15, c[0x0][0x168] ;  /* 0x00005a0004047625 */ /* 0x000fcc00078e020f */
[----:B------:R-:W4:Y:S01]  /*0130*/  LDG.E.EL R4, [R4.64] ;  /* 0x0000000404047981 */ /* 0x000f22000c2e1900 */
[C---:B--2---:R-:W-:Y:S01]  /*0140*/  PRMT R11, R6.reuse, 0x7632, R11 ;  /* 0x00007632060b7816 */ /* 0x044fe2000000000b */
[----:B------:R-:W-:Y:S01]  /*0150*/  IMAD.U32 R13, R6, 0x10000, RZ ;  /* 0x00010000060d7824 */ /* 0x000fe200078e00ff */
[----:B---3--:R-:W-:-:S03]  /*0160*/  PRMT R8, R2, 0x7632, R8 ;  /* 0x0000763202087816 */ /* 0x008fc60000000008 */
[----:B------:R-:W-:Y:S01]  /*0170*/  IMAD.U32 R11, R11, 0x10000, RZ ;  /* 0x000100000b0b7824 */ /* 0x000fe200078e00ff */
[----:B------:R-:W-:Y:S02]  /*0180*/  SHF.L.U32 R9, R2, 0x10, RZ ;  /* 0x0000001002097819 */ /* 0x000fe400000006ff */
[----:B------:R-:W-:Y:S02]  /*0190*/  SHF.L.U32 R8, R8, 0x10, RZ ;  /* 0x0000001008087819 */ /* 0x000fe400000006ff */
[C---:B----4-:R-:W-:Y:S02]  /*01a0*/  PRMT R10, R4.reuse, 0x7632, R10 ;  /* 0x00007632040a7816 */ /* 0x050fe4000000000a */
[----:B------:R-:W-:Y:S02]  /*01b0*/  SHF.L.U32 R12, R4, 0x10, RZ ;  /* 0x00000010040c7819 */ /* 0x000fe400000006ff */
[----:B------:R-:W-:-:S03]  /*01c0*/  SHF.L.U32 R3, R10, 0x10, RZ ;  /* 0x000000100a037819 */ /* 0x000fc600000006ff */
[----:B------:R-:W-:Y:S02]  /*01d0*/  FFMA R9, R12, R13, R9 ;  /* 0x0000000d0c097223 */ /* 0x000fe40000000009 */
[----:B------:R-:W-:Y:S01]  /*01e0*/  FFMA R8, R3, R11, R8 ;  /* 0x0000000b03087223 */ /* 0x000fe20000000008 */
[----:B------:R-:W-:-:S04]  /*01f0*/  IMAD.WIDE R2, R0, R15, c[0x0][0x178] ;  /* 0x00005e0000027625 */ /* 0x000fc800078e020f */
[----:B------:R-:W-:-:S05]  /*0200*/  F2FP.BF16.PACK_AB R9, R8, R9 ;  /* 0x000000090809723e */ /* 0x000fca00000010ff */
[----:B------:R-:W-:Y:S01]  /*0210*/  STG.E [R2.64], R9 ;  /* 0x0000000902007986 */ /* 0x000fe2000c101904 */
[----:B------:R-:W-:Y:S05]  /*0220*/  EXIT ;  /* 0x000000000000794d */ /* 0x000fea0003800000 */
.L_x_0:
[----:B------:R-:W-:-:S00]  /*0230*/  BRA `(.L_x_0) ;  /* 0xfffffff000007947 */ /* 0x000fc0000383ffff */
[----:B------:R-:W-:-:S00]  /*0240*/  NOP ;  /* 0x0000000000007918 */ /* 0x000fc00000000000 */
        /* <DEDUP_REMOVED lines=11> */
.L_x_1:
